//
// Generated by NVIDIA NVVM Compiler
//
// Compiler Build ID: CL-36424714
// Cuda compilation tools, release 13.0, V13.0.88
// Based on NVVM 20.0.0
//

.version 9.0
.target sm_100
.address_size 64

	// .globl	_Z10vector_addPKfS0_Pf

.visible .entry _Z10vector_addPKfS0_Pf(
	.param .u64 .ptr .align 1 _Z10vector_addPKfS0_Pf_param_0,
	.param .u64 .ptr .align 1 _Z10vector_addPKfS0_Pf_param_1,
	.param .u64 .ptr .align 1 _Z10vector_addPKfS0_Pf_param_2
)
{
	.reg .pred 	%p<2>;
	.reg .b32 	%r<5>;
	.reg .b32 	%f<4>;
	.reg .b64 	%rd<11>;

	ld.param.u64 	%rd1, [_Z10vector_addPKfS0_Pf_param_0];
	ld.param.u64 	%rd2, [_Z10vector_addPKfS0_Pf_param_1];
	ld.param.u64 	%rd3, [_Z10vector_addPKfS0_Pf_param_2];
	mov.u32 	%r2, %ctaid.x;
	mov.u32 	%r3, %ntid.x;
	mov.u32 	%r4, %tid.x;
	mad.lo.s32 	%r1, %r2, %r3, %r4;
	setp.gt.s32 	%p1, %r1, 8191;
	@%p1 bra 	$L__BB0_2;
	cvta.to.global.u64 	%rd4, %rd1;
	cvta.to.global.u64 	%rd5, %rd2;
	cvta.to.global.u64 	%rd6, %rd3;
	mul.wide.s32 	%rd7, %r1, 4;
	add.s64 	%rd8, %rd4, %rd7;
	ld.global.f32 	%f1, [%rd8];
	add.s64 	%rd9, %rd5, %rd7;
	ld.global.f32 	%f2, [%rd9];
	add.f32 	%f3, %f1, %f2;
	add.s64 	%rd10, %rd6, %rd7;
	st.global.f32 	[%rd10], %f3;
$L__BB0_2:
	ret;

}


// ===== COMPILED SASS (sm_100) =====

	.target	sm_100

	.elftype	@"ET_EXEC"


//--------------------- .note.nv.tkinfo           --------------------------
	.section	.note.nv.tkinfo,"",@"SHT_NOTE"
	.sectionflags	@"SHF_NOTE_NV_TKINFO"
	.tkinfo
        /*0018*/ 	.word	0x00000002
        /*0030*/ 	.string	""
        /*0030*/ 	.string	"ptxas"
        /*0030*/ 	.string	"Cuda compilation tools, release 13.0, V13.0.88"
        /*0030*/ 	.string	"Build cuda_13.0.r13.0/compiler.36424714_0"
        /*0030*/ 	.string	"-arch sm_100 -m 64 "



//--------------------- .note.nv.cuinfo           --------------------------
	.section	.note.nv.cuinfo,"",@"SHT_NOTE"
	.sectionflags	@"SHF_NOTE_NV_CUINFO"
        /*0018*/ 	.short	0x0002
        /*001a*/ 	.short	0x0064
        /*001c*/ 	.short	0x0082
	.zero		2


//--------------------- .nv.info                  --------------------------
	.section	.nv.info,"",@"SHT_CUDA_INFO"
	.align	4


	//----- nvinfo : EIATTR_REGCOUNT
	.align		4
        /*0000*/ 	.byte	0x04, 0x2f
        /*0002*/ 	.short	(.L_1 - .L_0)
	.align		4
.L_0:
        /*0004*/ 	.word	index@(_Z10vector_addPKfS0_Pf)
        /*0008*/ 	.word	0x0000000c


	//----- nvinfo : EIATTR_FRAME_SIZE
	.align		4
.L_1:
        /*000c*/ 	.byte	0x04, 0x11
        /*000e*/ 	.short	(.L_3 - .L_2)
	.align		4
.L_2:
        /*0010*/ 	.word	index@(_Z10vector_addPKfS0_Pf)
        /*0014*/ 	.word	0x00000000


	//----- nvinfo : EIATTR_MIN_STACK_SIZE
	.align		4
.L_3:
        /*0018*/ 	.byte	0x04, 0x12
        /*001a*/ 	.short	(.L_5 - .L_4)
	.align		4
.L_4:
        /*001c*/ 	.word	index@(_Z10vector_addPKfS0_Pf)
        /*0020*/ 	.word	0x00000000
.L_5:


//--------------------- .nv.compat                --------------------------
	.section	.nv.compat,"",@"SHT_CUDA_COMPAT_INFO"
	.align	4
        /*0000*/ 	.byte	0x02, 0x09, 0x00, 0x00, 0x02, 0x02, 0x01, 0x00, 0x02, 0x05, 0x05, 0x00, 0x03, 0x07, 0x01, 0x01
        /*0010*/ 	.byte	0x02, 0x03, 0x00, 0x00, 0x02, 0x06, 0x01, 0x00, 0x04, 0x0b, 0x08, 0x00, 0x09, 0x00, 0x00, 0x00
        /*0020*/ 	.byte	0x00, 0x00, 0x00, 0x00


//--------------------- .nv.info._Z10vector_addPKfS0_Pf --------------------------
	.section	.nv.info._Z10vector_addPKfS0_Pf,"",@"SHT_CUDA_INFO"
	.sectionflags	@""
	.align	4


	//----- nvinfo : EIATTR_CUDA_API_VERSION
	.align		4
        /*0000*/ 	.byte	0x04, 0x37
        /*0002*/ 	.short	(.L_7 - .L_6)
.L_6:
        /*0004*/ 	.word	0x00000082


	//----- nvinfo : EIATTR_KPARAM_INFO
	.align		4
.L_7:
        /*0008*/ 	.byte	0x04, 0x17
        /*000a*/ 	.short	(.L_9 - .L_8)
.L_8:
        /*000c*/ 	.word	0x00000000
        /*0010*/ 	.short	0x0002
        /*0012*/ 	.short	0x0010
        /*0014*/ 	.byte	0x00, 0xf5, 0x21, 0x00


	//----- nvinfo : EIATTR_KPARAM_INFO
	.align		4
.L_9:
        /*0018*/ 	.byte	0x04, 0x17
        /*001a*/ 	.short	(.L_11 - .L_10)
.L_10:
        /*001c*/ 	.word	0x00000000
        /*0020*/ 	.short	0x0001
        /*0022*/ 	.short	0x0008
        /*0024*/ 	.byte	0x00, 0xf5, 0x21, 0x00


	//----- nvinfo : EIATTR_KPARAM_INFO
	.align		4
.L_11:
        /*0028*/ 	.byte	0x04, 0x17
        /*002a*/ 	.short	(.L_13 - .L_12)
.L_12:
        /*002c*/ 	.word	0x00000000
        /*0030*/ 	.short	0x0000
        /*0032*/ 	.short	0x0000
        /*0034*/ 	.byte	0x00, 0xf5, 0x21, 0x00


	//----- nvinfo : EIATTR_SPARSE_MMA_MASK
	.align		4
.L_13:
        /*0038*/ 	.byte	0x03, 0x50
        /*003a*/ 	.short	0x0000


	//----- nvinfo : EIATTR_MAXREG_COUNT
	.align		4
        /*003c*/ 	.byte	0x03, 0x1b
        /*003e*/ 	.short	0x00ff


	//----- nvinfo : EIATTR_MERCURY_ISA_VERSION
	.align		4
        /*0040*/ 	.byte	0x03, 0x5f
        /*0042*/ 	.short	0x0101


	//----- nvinfo : EIATTR_VRC_CTA_INIT_COUNT
	.align		4
        /*0044*/ 	.byte	0x02, 0x4a
	.zero		1
	.zero		1


	//----- nvinfo : EIATTR_EXIT_INSTR_OFFSETS
	.align		4
        /*0048*/ 	.byte	0x04, 0x1c
        /*004a*/ 	.short	(.L_15 - .L_14)


	//   ....[0]....
.L_14:
        /*004c*/ 	.word	0x00000060


	//   ....[1]....
        /*0050*/ 	.word	0x00000120


	//----- nvinfo : EIATTR_CBANK_PARAM_SIZE
	.align		4
.L_15:
        /*0054*/ 	.byte	0x03, 0x19
        /*0056*/ 	.short	0x0018


	//----- nvinfo : EIATTR_PARAM_CBANK
	.align		4
        /*0058*/ 	.byte	0x04, 0x0a
        /*005a*/ 	.short	(.L_17 - .L_16)
	.align		4
.L_16:
        /*005c*/ 	.word	index@(.nv.constant0._Z10vector_addPKfS0_Pf)
        /*0060*/ 	.short	0x0380
        /*0062*/ 	.short	0x0018


	//----- nvinfo : EIATTR_SW_WAR
	.align		4
.L_17:
        /*0064*/ 	.byte	0x04, 0x36
        /*0066*/ 	.short	(.L_19 - .L_18)
.L_18:
        /*0068*/ 	.word	0x00000008
.L_19:


//--------------------- .nv.callgraph             --------------------------
	.section	.nv.callgraph,"",@"SHT_CUDA_CALLGRAPH"
	.align	4
	.sectionentsize	8
	.align		4
        /*0000*/ 	.word	0x00000000
	.align		4
        /*0004*/ 	.word	0xffffffff
	.align		4
        /*0008*/ 	.word	0x00000000
	.align		4
        /*000c*/ 	.word	0xfffffffe
	.align		4
        /*0010*/ 	.word	0x00000000
	.align		4
        /*0014*/ 	.word	0xfffffffd
	.align		4
        /*0018*/ 	.word	0x00000000
	.align		4
        /*001c*/ 	.word	0xfffffffc


//--------------------- .text._Z10vector_addPKfS0_Pf --------------------------
	.section	.text._Z10vector_addPKfS0_Pf,"ax",@progbits
	.align	128
        .global         _Z10vector_addPKfS0_Pf
        .type           _Z10vector_addPKfS0_Pf,@function
        .size           _Z10vector_addPKfS0_Pf,(.L_x_1 - _Z10vector_addPKfS0_Pf)
        .other          _Z10vector_addPKfS0_Pf,@"STO_CUDA_ENTRY STV_DEFAULT"
_Z10vector_addPKfS0_Pf:
.text._Z10vector_addPKfS0_Pf:
[----:B------:R-:W-:Y:S01]  /*0000*/  LDC R1, c[0x0][0x37c] ;  /* 0x0000df00ff017b82 */ /* 0x000fe20000000800 */
[----:B------:R-:W0:Y:S07]  /*0010*/  S2R R0, SR_TID.X ;  /* 0x0000000000007919 */ /* 0x000e2e0000002100 */
[----:B------:R-:W0:Y:S08]  /*0020*/  S2UR UR4, SR_CTAID.X ;  /* 0x00000000000479c3 */ /* 0x000e300000002500 */
[----:B------:R-:W0:Y:S02]  /*0030*/  LDC R9, c[0x0][0x360] ;  /* 0x0000d800ff097b82 */ /* 0x000e240000000800 */
[----:B0-----:R-:W-:-:S05]  /*0040*/  IMAD R9, R9, UR4, R0 ;  /* 0x0000000409097c24 */ /* 0x001fca000f8e0200 */
[----:B------:R-:W-:-:S13]  /*0050*/  ISETP.GT.AND P0, PT, R9, 0x1fff, PT ;  /* 0x00001fff0900780c */ /* 0x000fda0003f04270 */
[----:B------:R-:W-:Y:S05]  /*0060*/  @P0 EXIT ;  /* 0x000000000000094d */ /* 0x000fea0003800000 */
[----:B------:R-:W0:Y:S01]  /*0070*/  LDC.64 R2, c[0x0][0x380] ;  /* 0x0000e000ff027b82 */ /* 0x000e220000000a00 */
[----:B------:R-:W1:Y:S07]  /*0080*/  LDCU.64 UR4, c[0x0][0x358] ;  /* 0x00006b00ff0477ac */ /* 0x000e6e0008000a00 */
[----:B------:R-:W2:Y:S08]  /*0090*/  LDC.64 R4, c[0x0][0x388] ;  /* 0x0000e200ff047b82 */ /* 0x000eb00000000a00 */
[----:B------:R-:W3:Y:S01]  /*00a0*/  LDC.64 R6, c[0x0][0x390] ;  /* 0x0000e400ff067b82 */ /* 0x000ee20000000a00 */
[----:B0-----:R-:W-:-:S06]  /*00b0*/  IMAD.WIDE R2, R9, 0x4, R2 ;  /* 0x0000000409027825 */ /* 0x001fcc00078e0202 */
[----:B-1----:R-:W4:Y:S01]  /*00c0*/  LDG.E R2, desc[UR4][R2.64] ;  /* 0x0000000402027981 */ /* 0x002f22000c1e1900 */
[----:B--2---:R-:W-:-:S06]  /*00d0*/  IMAD.WIDE R4, R9, 0x4, R4 ;  /* 0x0000000409047825 */ /* 0x004fcc00078e0204 */
[----:B------:R-:W4:Y:S01]  /*00e0*/  LDG.E R5, desc[UR4][R4.64] ;  /* 0x0000000404057981 */ /* 0x000f22000c1e1900 */
[----:B---3--:R-:W-:-:S04]  /*00f0*/  IMAD.WIDE R6, R9, 0x4, R6 ;  /* 0x0000000409067825 */ /* 0x008fc800078e0206 */
[----:B----4-:R-:W-:-:S05]  /*0100*/  FADD R9, R2, R5 ;  /* 0x0000000502097221 */ /* 0x010fca0000000000 */
[----:B------:R-:W-:Y:S01]  /*0110*/  STG.E desc[UR4][R6.64], R9 ;  /* 0x0000000906007986 */ /* 0x000fe2000c101904 */
[----:B------:R-:W-:Y:S05]  /*0120*/  EXIT ;  /* 0x000000000000794d */ /* 0x000fea0003800000 */
.L_x_0:
[----:B------:R-:W-:-:S00]  /*0130*/  BRA `(.L_x_0) ;  /* 0xfffffffc00fc7947 */ /* 0x000fc0000383ffff */
[----:B------:R-:W-:-:S00]  /*0140*/  NOP ;  /* 0x0000000000007918 */ /* 0x000fc00000000000 */
        /* <DEDUP_REMOVED lines=11> */
.L_x_1:


//--------------------- .nv.shared.reserved.0     --------------------------
	.section	.nv.shared.reserved.0,"aw",@nobits
	.weak		__nv_reservedSMEM_offset_0_alias
	.size		__nv_reservedSMEM_offset_0_alias, 0, 64
	.other		__nv_reservedSMEM_offset_0_alias,@"STO_CUDA_RESERVED_SHARED STV_DEFAULT"
__nv_reservedSMEM_offset_0_alias:
	.zero		0
	.zero		64


//--------------------- .nv.constant0._Z10vector_addPKfS0_Pf --------------------------
	.section	.nv.constant0._Z10vector_addPKfS0_Pf,"a",@progbits
	.sectionflags	@""
	.align	4
.nv.constant0._Z10vector_addPKfS0_Pf:
	.zero		920


//--------------------- SYMBOLS --------------------------

	.type		.nv.reservedSmem.offset0,@object
	.size		.nv.reservedSmem.offset0,0x4
